//
// Generated by NVIDIA NVVM Compiler
//
// Compiler Build ID: CL-36424714
// Cuda compilation tools, release 13.0, V13.0.88
// Based on NVVM 20.0.0
//

.version 9.0
.target sm_100
.address_size 64

	// .globl	_Z11data_kernelP5Pointmiffff
.global .align 4 .b8 precalc_xorwow_matrix[102400];
.global .align 4 .b8 precalc_xorwow_offset_matrix[102400];
.global .align 4 .b8 mrg32k3aM1[2304];
.global .align 4 .b8 mrg32k3aM2[2304];
.global .align 4 .b8 mrg32k3aM1SubSeq[2016];
.global .align 4 .b8 mrg32k3aM2SubSeq[2016];
.global .align 4 .b8 mrg32k3aM1Seq[2304];
.global .align 4 .b8 mrg32k3aM2Seq[2304];
.const .align 8 .b8 __cr_lgamma_table[72];

.visible .entry _Z11data_kernelP5Pointmiffff(
	.param .u64 .ptr .align 1 _Z11data_kernelP5Pointmiffff_param_0,
	.param .u64 _Z11data_kernelP5Pointmiffff_param_1,
	.param .u32 _Z11data_kernelP5Pointmiffff_param_2,
	.param .f32 _Z11data_kernelP5Pointmiffff_param_3,
	.param .f32 _Z11data_kernelP5Pointmiffff_param_4,
	.param .f32 _Z11data_kernelP5Pointmiffff_param_5,
	.param .f32 _Z11data_kernelP5Pointmiffff_param_6
)
{
	.reg .pred 	%p<3>;
	.reg .b32 	%r<49>;
	.reg .b32 	%f<13>;
	.reg .b64 	%rd<11>;

	ld.param.u64 	%rd6, [_Z11data_kernelP5Pointmiffff_param_0];
	ld.param.u64 	%rd7, [_Z11data_kernelP5Pointmiffff_param_1];
	ld.param.u32 	%r16, [_Z11data_kernelP5Pointmiffff_param_2];
	ld.param.f32 	%f3, [_Z11data_kernelP5Pointmiffff_param_3];
	ld.param.f32 	%f4, [_Z11data_kernelP5Pointmiffff_param_4];
	ld.param.f32 	%f5, [_Z11data_kernelP5Pointmiffff_param_5];
	ld.param.f32 	%f6, [_Z11data_kernelP5Pointmiffff_param_6];
	mov.u32 	%r17, %ctaid.x;
	shl.b32 	%r18, %r17, 7;
	mov.u32 	%r19, %tid.x;
	mad.lo.s32 	%r20, %r19, 60000, %r18;
	add.s32 	%r1, %r20, %r16;
	mov.u32 	%r2, %ntid.x;
	mad.lo.s32 	%r21, %r17, %r2, %r19;
	cvt.u64.u32 	%rd10, %r21;
	setp.le.u64 	%p1, %rd7, %rd10;
	@%p1 bra 	$L__BB0_3;
	xor.b32  	%r24, %r1, -1429050551;
	mul.lo.s32 	%r25, %r24, 1099087573;
	add.s32 	%r45, %r25, 5783321;
	xor.b32  	%r46, %r25, 362436069;
	add.s32 	%r48, %r25, 123456789;
	add.s32 	%r43, %r25, -638133224;
	mov.u32 	%r26, %nctaid.x;
	mul.lo.s32 	%r27, %r2, %r26;
	cvt.u64.u32 	%rd2, %r27;
	sub.f32 	%f1, %f6, %f4;
	sub.f32 	%f2, %f5, %f3;
	cvta.to.global.u64 	%rd3, %rd6;
	mov.b32 	%r44, -589760388;
	mov.b32 	%r47, -123459836;
$L__BB0_2:
	mov.u32 	%r10, %r47;
	mov.u32 	%r47, %r45;
	mov.u32 	%r11, %r44;
	shr.u32 	%r28, %r48, 2;
	xor.b32  	%r29, %r28, %r48;
	shl.b32 	%r30, %r47, 4;
	shl.b32 	%r31, %r29, 1;
	xor.b32  	%r32, %r30, %r31;
	xor.b32  	%r33, %r32, %r47;
	xor.b32  	%r44, %r33, %r29;
	add.s32 	%r34, %r43, %r44;
	add.s32 	%r35, %r34, 362437;
	cvt.rn.f32.u32 	%f7, %r35;
	fma.rn.f32 	%f8, %f7, 0f2F800000, 0f2F000000;
	shr.u32 	%r36, %r46, 2;
	xor.b32  	%r37, %r36, %r46;
	shl.b32 	%r38, %r44, 4;
	shl.b32 	%r39, %r37, 1;
	xor.b32  	%r40, %r39, %r38;
	xor.b32  	%r41, %r40, %r37;
	xor.b32  	%r45, %r41, %r44;
	add.s32 	%r43, %r43, 724874;
	add.s32 	%r42, %r45, %r43;
	cvt.rn.f32.u32 	%f9, %r42;
	fma.rn.f32 	%f10, %f9, 0f2F800000, 0f2F000000;
	fma.rn.f32 	%f11, %f2, %f8, %f3;
	shl.b64 	%rd8, %rd10, 3;
	add.s64 	%rd9, %rd3, %rd8;
	st.global.f32 	[%rd9], %f11;
	fma.rn.f32 	%f12, %f1, %f10, %f4;
	st.global.f32 	[%rd9+4], %f12;
	add.s64 	%rd10, %rd10, %rd2;
	setp.lt.u64 	%p2, %rd10, %rd7;
	mov.u32 	%r46, %r11;
	mov.u32 	%r48, %r10;
	@%p2 bra 	$L__BB0_2;
$L__BB0_3:
	ret;

}


// ===== COMPILED SASS (sm_100) =====

	.target	sm_100

	.elftype	@"ET_EXEC"


//--------------------- .note.nv.tkinfo           --------------------------
	.section	.note.nv.tkinfo,"",@"SHT_NOTE"
	.sectionflags	@"SHF_NOTE_NV_TKINFO"
	.tkinfo
        /*0018*/ 	.word	0x00000002
        /*0030*/ 	.string	""
        /*0030*/ 	.string	"ptxas"
        /*0030*/ 	.string	"Cuda compilation tools, release 13.0, V13.0.88"
        /*0030*/ 	.string	"Build cuda_13.0.r13.0/compiler.36424714_0"
        /*0030*/ 	.string	"-arch sm_100 -m 64 "



//--------------------- .note.nv.cuinfo           --------------------------
	.section	.note.nv.cuinfo,"",@"SHT_NOTE"
	.sectionflags	@"SHF_NOTE_NV_CUINFO"
        /*0018*/ 	.short	0x0002
        /*001a*/ 	.short	0x0064
        /*001c*/ 	.short	0x0082
	.zero		2


//--------------------- .nv.info                  --------------------------
	.section	.nv.info,"",@"SHT_CUDA_INFO"
	.align	4


	//----- nvinfo : EIATTR_REGCOUNT
	.align		4
        /*0000*/ 	.byte	0x04, 0x2f
        /*0002*/ 	.short	(.L_10 - .L_9)
	.align		4
.L_9:
        /*0004*/ 	.word	index@(_Z11data_kernelP5Pointmiffff)
        /*0008*/ 	.word	0x00000015


	//----- nvinfo : EIATTR_FRAME_SIZE
	.align		4
.L_10:
        /*000c*/ 	.byte	0x04, 0x11
        /*000e*/ 	.short	(.L_12 - .L_11)
	.align		4
.L_11:
        /*0010*/ 	.word	index@(_Z11data_kernelP5Pointmiffff)
        /*0014*/ 	.word	0x00000000


	//----- nvinfo : EIATTR_MIN_STACK_SIZE
	.align		4
.L_12:
        /*0018*/ 	.byte	0x04, 0x12
        /*001a*/ 	.short	(.L_14 - .L_13)
	.align		4
.L_13:
        /*001c*/ 	.word	index@(_Z11data_kernelP5Pointmiffff)
        /*0020*/ 	.word	0x00000000
.L_14:


//--------------------- .nv.compat                --------------------------
	.section	.nv.compat,"",@"SHT_CUDA_COMPAT_INFO"
	.align	4
        /*0000*/ 	.byte	0x02, 0x09, 0x00, 0x00, 0x02, 0x02, 0x01, 0x00, 0x02, 0x05, 0x05, 0x00, 0x03, 0x07, 0x01, 0x01
        /*0010*/ 	.byte	0x02, 0x03, 0x00, 0x00, 0x02, 0x06, 0x01, 0x00, 0x04, 0x0b, 0x08, 0x00, 0x09, 0x00, 0x00, 0x00
        /*0020*/ 	.byte	0x00, 0x00, 0x00, 0x00


//--------------------- .nv.info._Z11data_kernelP5Pointmiffff --------------------------
	.section	.nv.info._Z11data_kernelP5Pointmiffff,"",@"SHT_CUDA_INFO"
	.sectionflags	@""
	.align	4


	//----- nvinfo : EIATTR_CUDA_API_VERSION
	.align		4
        /*0000*/ 	.byte	0x04, 0x37
        /*0002*/ 	.short	(.L_16 - .L_15)
.L_15:
        /*0004*/ 	.word	0x00000082


	//----- nvinfo : EIATTR_KPARAM_INFO
	.align		4
.L_16:
        /*0008*/ 	.byte	0x04, 0x17
        /*000a*/ 	.short	(.L_18 - .L_17)
.L_17:
        /*000c*/ 	.word	0x00000000
        /*0010*/ 	.short	0x0006
        /*0012*/ 	.short	0x0020
        /*0014*/ 	.byte	0x00, 0xf0, 0x11, 0x00


	//----- nvinfo : EIATTR_KPARAM_INFO
	.align		4
.L_18:
        /*0018*/ 	.byte	0x04, 0x17
        /*001a*/ 	.short	(.L_20 - .L_19)
.L_19:
        /*001c*/ 	.word	0x00000000
        /*0020*/ 	.short	0x0005
        /*0022*/ 	.short	0x001c
        /*0024*/ 	.byte	0x00, 0xf0, 0x11, 0x00


	//----- nvinfo : EIATTR_KPARAM_INFO
	.align		4
.L_20:
        /*0028*/ 	.byte	0x04, 0x17
        /*002a*/ 	.short	(.L_22 - .L_21)
.L_21:
        /*002c*/ 	.word	0x00000000
        /*0030*/ 	.short	0x0004
        /*0032*/ 	.short	0x0018
        /*0034*/ 	.byte	0x00, 0xf0, 0x11, 0x00


	//----- nvinfo : EIATTR_KPARAM_INFO
	.align		4
.L_22:
        /*0038*/ 	.byte	0x04, 0x17
        /*003a*/ 	.short	(.L_24 - .L_23)
.L_23:
        /*003c*/ 	.word	0x00000000
        /*0040*/ 	.short	0x0003
        /*0042*/ 	.short	0x0014
        /*0044*/ 	.byte	0x00, 0xf0, 0x11, 0x00


	//----- nvinfo : EIATTR_KPARAM_INFO
	.align		4
.L_24:
        /*0048*/ 	.byte	0x04, 0x17
        /*004a*/ 	.short	(.L_26 - .L_25)
.L_25:
        /*004c*/ 	.word	0x00000000
        /*0050*/ 	.short	0x0002
        /*0052*/ 	.short	0x0010
        /*0054*/ 	.byte	0x00, 0xf0, 0x11, 0x00


	//----- nvinfo : EIATTR_KPARAM_INFO
	.align		4
.L_26:
        /*0058*/ 	.byte	0x04, 0x17
        /*005a*/ 	.short	(.L_28 - .L_27)
.L_27:
        /*005c*/ 	.word	0x00000000
        /*0060*/ 	.short	0x0001
        /*0062*/ 	.short	0x0008
        /*0064*/ 	.byte	0x00, 0xf0, 0x21, 0x00


	//----- nvinfo : EIATTR_KPARAM_INFO
	.align		4
.L_28:
        /*0068*/ 	.byte	0x04, 0x17
        /*006a*/ 	.short	(.L_30 - .L_29)
.L_29:
        /*006c*/ 	.word	0x00000000
        /*0070*/ 	.short	0x0000
        /*0072*/ 	.short	0x0000
        /*0074*/ 	.byte	0x00, 0xf5, 0x21, 0x00


	//----- nvinfo : EIATTR_SPARSE_MMA_MASK
	.align		4
.L_30:
        /*0078*/ 	.byte	0x03, 0x50
        /*007a*/ 	.short	0x0000


	//----- nvinfo : EIATTR_MAXREG_COUNT
	.align		4
        /*007c*/ 	.byte	0x03, 0x1b
        /*007e*/ 	.short	0x00ff


	//----- nvinfo : EIATTR_MERCURY_ISA_VERSION
	.align		4
        /*0080*/ 	.byte	0x03, 0x5f
        /*0082*/ 	.short	0x0101


	//----- nvinfo : EIATTR_VRC_CTA_INIT_COUNT
	.align		4
        /*0084*/ 	.byte	0x02, 0x4a
	.zero		1
	.zero		1


	//----- nvinfo : EIATTR_EXIT_INSTR_OFFSETS
	.align		4
        /*0088*/ 	.byte	0x04, 0x1c
        /*008a*/ 	.short	(.L_32 - .L_31)


	//   ....[0]....
.L_31:
        /*008c*/ 	.word	0x000000c0


	//   ....[1]....
        /*0090*/ 	.word	0x00000440


	//----- nvinfo : EIATTR_CRS_STACK_SIZE
	.align		4
.L_32:
        /*0094*/ 	.byte	0x04, 0x1e
        /*0096*/ 	.short	(.L_34 - .L_33)
.L_33:
        /*0098*/ 	.word	0x00000000


	//----- nvinfo : EIATTR_CBANK_PARAM_SIZE
	.align		4
.L_34:
        /*009c*/ 	.byte	0x03, 0x19
        /*009e*/ 	.short	0x0024


	//----- nvinfo : EIATTR_PARAM_CBANK
	.align		4
        /*00a0*/ 	.byte	0x04, 0x0a
        /*00a2*/ 	.short	(.L_36 - .L_35)
	.align		4
.L_35:
        /*00a4*/ 	.word	index@(.nv.constant0._Z11data_kernelP5Pointmiffff)
        /*00a8*/ 	.short	0x0380
        /*00aa*/ 	.short	0x0024


	//----- nvinfo : EIATTR_SW_WAR
	.align		4
.L_36:
        /*00ac*/ 	.byte	0x04, 0x36
        /*00ae*/ 	.short	(.L_38 - .L_37)
.L_37:
        /*00b0*/ 	.word	0x00000008
.L_38:


//--------------------- .nv.callgraph             --------------------------
	.section	.nv.callgraph,"",@"SHT_CUDA_CALLGRAPH"
	.align	4
	.sectionentsize	8
	.align		4
        /*0000*/ 	.word	0x00000000
	.align		4
        /*0004*/ 	.word	0xffffffff
	.align		4
        /*0008*/ 	.word	0x00000000
	.align		4
        /*000c*/ 	.word	0xfffffffe
	.align		4
        /*0010*/ 	.word	0x00000000
	.align		4
        /*0014*/ 	.word	0xfffffffd
	.align		4
        /*0018*/ 	.word	0x00000000
	.align		4
        /*001c*/ 	.word	0xfffffffc


//--------------------- .nv.constant4             --------------------------
	.section	.nv.constant4,"a",@progbits
	.align	8
	.align		8
.nv.constant4:
        /*0000*/ 	.dword	precalc_xorwow_matrix
	.align		8
        /*0008*/ 	.dword	precalc_xorwow_offset_matrix
	.align		8
        /*0010*/ 	.dword	mrg32k3aM1
	.align		8
        /*0018*/ 	.dword	mrg32k3aM2
	.align		8
        /*0020*/ 	.dword	mrg32k3aM1SubSeq
	.align		8
        /*0028*/ 	.dword	mrg32k3aM2SubSeq
	.align		8
        /*0030*/ 	.dword	mrg32k3aM1Seq
	.align		8
        /*0038*/ 	.dword	mrg32k3aM2Seq


//--------------------- .nv.constant3             --------------------------
	.section	.nv.constant3,"a",@progbits
	.align	8
.nv.constant3:
	.type		__cr_lgamma_table,@object
	.size		__cr_lgamma_table,(.L_8 - __cr_lgamma_table)
__cr_lgamma_table:
        /*0000*/ 	.byte	0x00, 0x00, 0x00, 0x00, 0x00, 0x00, 0x00, 0x00, 0x00, 0x00, 0x00, 0x00, 0x00, 0x00, 0x00, 0x00
        /*0010*/ 	.byte	0xef, 0x39, 0xfa, 0xfe, 0x42, 0x2e, 0xe6, 0x3f, 0x02, 0x20, 0x2a, 0xfa, 0x0b, 0xab, 0xfc, 0x3f
        /*0020*/ 	.byte	0xf9, 0x2c, 0x92, 0x7c, 0xa7, 0x6c, 0x09, 0x40, 0xc9, 0x79, 0x44, 0x3c, 0x64, 0x26, 0x13, 0x40
        /*0030*/ 	.byte	0xca, 0x01, 0xcf, 0x3a, 0x27, 0x51, 0x1a, 0x40, 0x30, 0xcc, 0x2d, 0xf3, 0xe1, 0x0c, 0x21, 0x40
        /*0040*/ 	.byte	0x0d, 0xb7, 0xfc, 0x82, 0x8e, 0x35, 0x25, 0x40
.L_8:


//--------------------- .text._Z11data_kernelP5Pointmiffff --------------------------
	.section	.text._Z11data_kernelP5Pointmiffff,"ax",@progbits
	.align	128
        .global         _Z11data_kernelP5Pointmiffff
        .type           _Z11data_kernelP5Pointmiffff,@function
        .size           _Z11data_kernelP5Pointmiffff,(.L_x_2 - _Z11data_kernelP5Pointmiffff)
        .other          _Z11data_kernelP5Pointmiffff,@"STO_CUDA_ENTRY STV_DEFAULT"
_Z11data_kernelP5Pointmiffff:
.text._Z11data_kernelP5Pointmiffff:
[----:B------:R-:W-:Y:S01]  /*0000*/  LDC R1, c[0x0][0x37c] ;  /* 0x0000df00ff017b82 */ /* 0x000fe20000000800 */
[----:B------:R-:W0:Y:S01]  /*0010*/  S2R R0, SR_CTAID.X ;  /* 0x0000000000007919 */ /* 0x000e220000002500 */
[----:B------:R-:W0:Y:S01]  /*0020*/  LDCU UR4, c[0x0][0x360] ;  /* 0x00006c00ff0477ac */ /* 0x000e220008000800 */
[----:B------:R-:W0:Y:S01]  /*0030*/  S2R R3, SR_TID.X ;  /* 0x0000000000037919 */ /* 0x000e220000002100 */
[----:B------:R-:W1:Y:S01]  /*0040*/  LDCU.64 UR8, c[0x0][0x388] ;  /* 0x00007100ff0877ac */ /* 0x000e620008000a00 */
[----:B------:R-:W2:Y:S01]  /*0050*/  LDCU UR5, c[0x0][0x390] ;  /* 0x00007200ff0577ac */ /* 0x000ea20008000800 */
[C---:B0-----:R-:W-:Y:S02]  /*0060*/  IMAD R5, R0.reuse, UR4, R3 ;  /* 0x0000000400057c24 */ /* 0x041fe4000f8e0203 */
[----:B------:R-:W-:-:S03]  /*0070*/  IMAD.SHL.U32 R0, R0, 0x80, RZ ;  /* 0x0000008000007824 */ /* 0x000fc600078e00ff */
[----:B-1----:R-:W-:Y:S01]  /*0080*/  ISETP.GE.U32.AND P0, PT, R5, UR8, PT ;  /* 0x0000000805007c0c */ /* 0x002fe2000bf06070 */
[----:B------:R-:W-:-:S03]  /*0090*/  IMAD R0, R3, 0xea60, R0 ;  /* 0x0000ea6003007824 */ /* 0x000fc600078e0200 */
[----:B------:R-:W-:Y:S01]  /*00a0*/  ISETP.GE.U32.AND.EX P0, PT, RZ, UR9, PT, P0 ;  /* 0x00000009ff007c0c */ /* 0x000fe2000bf06100 */
[----:B--2---:R-:W-:-:S12]  /*00b0*/  VIADD R0, R0, UR5 ;  /* 0x0000000500007c36 */ /* 0x004fd80008000000 */
[----:B------:R-:W-:Y:S05]  /*00c0*/  @P0 EXIT ;  /* 0x000000000000094d */ /* 0x000fea0003800000 */
[----:B------:R-:W0:Y:S01]  /*00d0*/  LDC.64 R2, c[0x0][0x398] ;  /* 0x0000e600ff027b82 */ /* 0x000e220000000a00 */
[----:B------:R-:W0:Y:S01]  /*00e0*/  LDCU UR11, c[0x0][0x394] ;  /* 0x00007280ff0b77ac */ /* 0x000e220008000800 */
[----:B------:R-:W-:Y:S01]  /*00f0*/  LOP3.LUT R6, R0, 0xaad26b49, RZ, 0x3c, !PT ;  /* 0xaad26b4900067812 */ /* 0x000fe200078e3cff */
[----:B------:R-:W-:Y:S02]  /*0100*/  HFMA2 R4, -RZ, RZ, -310, -36736 ;  /* 0xdcd8f87cff047431 */ /* 0x000fe400000001ff */
[----:B------:R-:W-:Y:S01]  /*0110*/  IMAD.MOV.U32 R0, RZ, RZ, RZ ;  /* 0x000000ffff007224 */ /* 0x000fe200078e00ff */
[----:B------:R-:W1:Y:S01]  /*0120*/  LDCU UR10, c[0x0][0x3a0] ;  /* 0x00007400ff0a77ac */ /* 0x000e620008000800 */
[----:B------:R-:W-:Y:S01]  /*0130*/  IMAD R9, R6, 0x4182bed5, RZ ;  /* 0x4182bed506097824 */ /* 0x000fe200078e02ff */
[----:B------:R-:W2:Y:S01]  /*0140*/  LDCU UR5, c[0x0][0x370] ;  /* 0x00006e00ff0577ac */ /* 0x000ea20008000800 */
[----:B------:R-:W-:Y:S02]  /*0150*/  IMAD.MOV.U32 R6, RZ, RZ, -0x75bd8fc ;  /* 0xf8a42704ff067424 */ /* 0x000fe400078e00ff */
[C---:B------:R-:W-:Y:S01]  /*0160*/  VIADD R8, R9.reuse, 0x583f19 ;  /* 0x00583f1909087836 */ /* 0x040fe20000000000 */
[C---:B------:R-:W-:Y:S01]  /*0170*/  LOP3.LUT R13, R9.reuse, 0x159a55e5, RZ, 0x3c, !PT ;  /* 0x159a55e5090d7812 */ /* 0x040fe200078e3cff */
[----:B------:R-:W3:Y:S01]  /*0180*/  LDCU.64 UR6, c[0x0][0x358] ;  /* 0x00006b00ff0677ac */ /* 0x000ee20008000a00 */
[C---:B------:R-:W-:Y:S01]  /*0190*/  IADD3 R12, PT, PT, R9.reuse, 0x75bcd15, RZ ;  /* 0x075bcd15090c7810 */ /* 0x040fe20007ffe0ff */
[----:B------:R-:W-:Y:S01]  /*01a0*/  VIADD R9, R9, 0xd9f6dc18 ;  /* 0xd9f6dc1809097836 */ /* 0x000fe20000000000 */
[----:B------:R-:W4:Y:S01]  /*01b0*/  LDCU.64 UR12, c[0x0][0x380] ;  /* 0x00007000ff0c77ac */ /* 0x000f220008000a00 */
[----:B0-----:R-:W-:Y:S01]  /*01c0*/  FADD R3, R3, -UR11 ;  /* 0x8000000b03037e21 */ /* 0x001fe20008000000 */
[----:B-1----:R-:W-:Y:S01]  /*01d0*/  FADD R7, -R2, UR10 ;  /* 0x0000000a02077e21 */ /* 0x002fe20008000100 */
[----:B--234-:R-:W-:-:S12]  /*01e0*/  UIMAD UR4, UR4, UR5, URZ ;  /* 0x00000005040472a4 */ /* 0x01cfd8000f8e02ff */
.L_x_0:
[----:B------:R-:W-:Y:S01]  /*01f0*/  SHF.R.U32.HI R11, RZ, 0x2, R12 ;  /* 0x00000002ff0b7819 */ /* 0x000fe2000001160c */
[----:B------:R-:W-:Y:S01]  /*0200*/  IMAD.SHL.U32 R15, R8, 0x10, RZ ;  /* 0x00000010080f7824 */ /* 0x000fe200078e00ff */
[----:B------:R-:W-:Y:S02]  /*0210*/  SHF.R.U32.HI R14, RZ, 0x2, R13 ;  /* 0x00000002ff0e7819 */ /* 0x000fe4000001160d */
[----:B------:R-:W-:Y:S01]  /*0220*/  LOP3.LUT R11, R11, R12, RZ, 0x3c, !PT ;  /* 0x0000000c0b0b7212 */ /* 0x000fe200078e3cff */
[----:B------:R-:W-:Y:S01]  /*0230*/  IMAD.MOV.U32 R12, RZ, RZ, R4 ;  /* 0x000000ffff0c7224 */ /* 0x000fe200078e0004 */
[----:B------:R-:W-:Y:S02]  /*0240*/  LOP3.LUT R14, R14, R13, RZ, 0x3c, !PT ;  /* 0x0000000d0e0e7212 */ /* 0x000fe400078e3cff */
[----:B------:R-:W-:Y:S02]  /*0250*/  SHF.L.U32 R10, R11, 0x1, RZ ;  /* 0x000000010b0a7819 */ /* 0x000fe400000006ff */
[----:B------:R-:W-:-:S02]  /*0260*/  MOV R18, 0x2f800000 ;  /* 0x2f80000000127802 */ /* 0x000fc40000000f00 */
[----:B------:R-:W-:-:S04]  /*0270*/  LOP3.LUT R10, R8, R15, R10, 0x96, !PT ;  /* 0x0000000f080a7212 */ /* 0x000fc800078e960a */
[----:B------:R-:W-:Y:S01]  /*0280*/  LOP3.LUT R4, R10, R11, RZ, 0x3c, !PT ;  /* 0x0000000b0a047212 */ /* 0x000fe200078e3cff */
[----:B------:R-:W-:-:S03]  /*0290*/  IMAD.SHL.U32 R10, R14, 0x2, RZ ;  /* 0x000000020e0a7824 */ /* 0x000fc600078e00ff */
[----:B------:R-:W-:-:S04]  /*02a0*/  SHF.L.U32 R11, R4, 0x4, RZ ;  /* 0x00000004040b7819 */ /* 0x000fc800000006ff */
[----:B------:R-:W-:Y:S02]  /*02b0*/  LOP3.LUT R11, R14, R10, R11, 0x96, !PT ;  /* 0x0000000a0e0b7212 */ /* 0x000fe400078e960b */
[C---:B------:R-:W-:Y:S01]  /*02c0*/  IADD3 R10, PT, PT, R9.reuse, 0x587c5, R4 ;  /* 0x000587c5090a7810 */ /* 0x040fe20007ffe004 */
[----:B------:R-:W-:Y:S01]  /*02d0*/  VIADD R9, R9, 0xb0f8a ;  /* 0x000b0f8a09097836 */ /* 0x000fe20000000000 */
[----:B------:R-:W-:Y:S02]  /*02e0*/  LOP3.LUT R16, R11, R4, RZ, 0x3c, !PT ;  /* 0x000000040b107212 */ /* 0x000fe400078e3cff */
[----:B------:R-:W-:Y:S02]  /*02f0*/  I2FP.F32.U32 R11, R10 ;  /* 0x0000000a000b7245 */ /* 0x000fe40000201000 */
[----:B------:R-:W-:Y:S01]  /*0300*/  LEA R10, P0, R5, UR12, 0x3 ;  /* 0x0000000c050a7c11 */ /* 0x000fe2000f8018ff */
[----:B------:R-:W-:Y:S02]  /*0310*/  IMAD.IADD R13, R16, 0x1, R9 ;  /* 0x00000001100d7824 */ /* 0x000fe400078e0209 */
[----:B------:R-:W-:Y:S01]  /*0320*/  FFMA R14, R11, R18, 1.1641532182693481445e-10 ;  /* 0x2f0000000b0e7423 */ /* 0x000fe20000000012 */
[----:B------:R-:W-:-:S02]  /*0330*/  LEA.HI.X R11, R5, UR13, R0, 0x3, P0 ;  /* 0x0000000d050b7c11 */ /* 0x000fc400080f1c00 */
[----:B------:R-:W-:Y:S01]  /*0340*/  I2FP.F32.U32 R13, R13 ;  /* 0x0000000d000d7245 */ /* 0x000fe20000201000 */
[----:B------:R-:W-:Y:S01]  /*0350*/  FFMA R15, R3, R14, UR11 ;  /* 0x0000000b030f7e23 */ /* 0x000fe2000800000e */
[----:B------:R-:W-:Y:S01]  /*0360*/  IADD3 R5, P0, PT, R5, UR4, RZ ;  /* 0x0000000405057c10 */ /* 0x000fe2000ff1e0ff */
[----:B------:R-:W-:Y:S01]  /*0370*/  IMAD.MOV.U32 R14, RZ, RZ, R6 ;  /* 0x000000ffff0e7224 */ /* 0x000fe200078e0006 */
[----:B------:R-:W-:Y:S01]  /*0380*/  MOV R6, R8 ;  /* 0x0000000800067202 */ /* 0x000fe20000000f00 */
[----:B------:R-:W-:Y:S01]  /*0390*/  FFMA R13, R13, R18, 1.1641532182693481445e-10 ;  /* 0x2f0000000d0d7423 */ /* 0x000fe20000000012 */
[----:B------:R0:W-:Y:S01]  /*03a0*/  STG.E desc[UR6][R10.64], R15 ;  /* 0x0000000f0a007986 */ /* 0x0001e2000c101906 */
[----:B------:R-:W-:Y:S01]  /*03b0*/  IMAD.X R0, RZ, RZ, R0, P0 ;  /* 0x000000ffff007224 */ /* 0x000fe200000e0600 */
[----:B------:R-:W-:Y:S01]  /*03c0*/  ISETP.GE.U32.AND P0, PT, R5, UR8, PT ;  /* 0x0000000805007c0c */ /* 0x000fe2000bf06070 */
[----:B------:R-:W-:Y:S01]  /*03d0*/  FFMA R17, R7, R13, R2 ;  /* 0x0000000d07117223 */ /* 0x000fe20000000002 */
[----:B------:R-:W-:Y:S01]  /*03e0*/  IMAD.MOV.U32 R13, RZ, RZ, R12 ;  /* 0x000000ffff0d7224 */ /* 0x000fe200078e000c */
[----:B------:R-:W-:Y:S01]  /*03f0*/  MOV R8, R16 ;  /* 0x0000001000087202 */ /* 0x000fe20000000f00 */
[----:B------:R-:W-:Y:S01]  /*0400*/  IMAD.MOV.U32 R12, RZ, RZ, R14 ;  /* 0x000000ffff0c7224 */ /* 0x000fe200078e000e */
[----:B------:R-:W-:Y:S01]  /*0410*/  ISETP.GE.U32.AND.EX P0, PT, R0, UR9, PT, P0 ;  /* 0x0000000900007c0c */ /* 0x000fe2000bf06100 */
[----:B------:R0:W-:-:S12]  /*0420*/  STG.E desc[UR6][R10.64+0x4], R17 ;  /* 0x000004110a007986 */ /* 0x0001d8000c101906 */
[----:B0-----:R-:W-:Y:S05]  /*0430*/  @!P0 BRA `(.L_x_0) ;  /* 0xfffffffc006c8947 */ /* 0x001fea000383ffff */
[----:B------:R-:W-:Y:S05]  /*0440*/  EXIT ;  /* 0x000000000000794d */ /* 0x000fea0003800000 */
.L_x_1:
[----:B------:R-:W-:-:S00]  /*0450*/  BRA `(.L_x_1) ;  /* 0xfffffffc00fc7947 */ /* 0x000fc0000383ffff */
[----:B------:R-:W-:-:S00]  /*0460*/  NOP ;  /* 0x0000000000007918 */ /* 0x000fc00000000000 */
        /* <DEDUP_REMOVED lines=9> */
.L_x_2:


//--------------------- .nv.global.init           --------------------------
	.section	.nv.global.init,"aw",@progbits
	.align	4
.nv.global.init:
	.type		mrg32k3aM1SubSeq,@object
	.size		mrg32k3aM1SubSeq,(mrg32k3aM2SubSeq - mrg32k3aM1SubSeq)
mrg32k3aM1SubSeq:
        /*0000*/ 	.byte	0x0b, 0xcc, 0xee, 0x04, 0x73, 0x29, 0x8b, 0x6f, 0xf6, 0x53, 0x03, 0xf6, 0x23, 0xf6, 0xea, 0xda
        /* <DEDUP_REMOVED lines=125> */
	.type		mrg32k3aM2SubSeq,@object
	.size		mrg32k3aM2SubSeq,(mrg32k3aM1 - mrg32k3aM2SubSeq)
mrg32k3aM2SubSeq:
        /* <DEDUP_REMOVED lines=126> */
	.type		mrg32k3aM1,@object
	.size		mrg32k3aM1,(mrg32k3aM1Seq - mrg32k3aM1)
mrg32k3aM1:
        /* <DEDUP_REMOVED lines=144> */
	.type		mrg32k3aM1Seq,@object
	.size		mrg32k3aM1Seq,(mrg32k3aM2 - mrg32k3aM1Seq)
mrg32k3aM1Seq:
        /* <DEDUP_REMOVED lines=144> */
	.type		mrg32k3aM2,@object
	.size		mrg32k3aM2,(mrg32k3aM2Seq - mrg32k3aM2)
mrg32k3aM2:
        /* <DEDUP_REMOVED lines=144> */
	.type		mrg32k3aM2Seq,@object
	.size		mrg32k3aM2Seq,(precalc_xorwow_matrix - mrg32k3aM2Seq)
mrg32k3aM2Seq:
        /* <DEDUP_REMOVED lines=144> */
	.type		precalc_xorwow_matrix,@object
	.size		precalc_xorwow_matrix,(precalc_xorwow_offset_matrix - precalc_xorwow_matrix)
precalc_xorwow_matrix:
        /* <DEDUP_REMOVED lines=6400> */
	.type		precalc_xorwow_offset_matrix,@object
	.size		precalc_xorwow_offset_matrix,(.L_1 - precalc_xorwow_offset_matrix)
precalc_xorwow_offset_matrix:
        /* <DEDUP_REMOVED lines=6400> */
.L_1:


//--------------------- .nv.shared.reserved.0     --------------------------
	.section	.nv.shared.reserved.0,"aw",@nobits
	.weak		__nv_reservedSMEM_offset_0_alias
	.size		__nv_reservedSMEM_offset_0_alias, 0, 64
	.other		__nv_reservedSMEM_offset_0_alias,@"STO_CUDA_RESERVED_SHARED STV_DEFAULT"
__nv_reservedSMEM_offset_0_alias:
	.zero		0
	.zero		64


//--------------------- .nv.constant0._Z11data_kernelP5Pointmiffff --------------------------
	.section	.nv.constant0._Z11data_kernelP5Pointmiffff,"a",@progbits
	.sectionflags	@""
	.align	4
.nv.constant0._Z11data_kernelP5Pointmiffff:
	.zero		932


//--------------------- SYMBOLS --------------------------

	.type		.nv.reservedSmem.offset0,@object
	.size		.nv.reservedSmem.offset0,0x4
